//
// Generated by NVIDIA NVVM Compiler
//
// Compiler Build ID: CL-36424714
// Cuda compilation tools, release 13.0, V13.0.88
// Based on NVVM 20.0.0
//

.version 9.0
.target sm_100
.address_size 64

	// .globl	_Z13mergesort_gpuPiS_ii
.extern .shared .align 16 .b8 listS[];
.extern .shared .align 16 .b8 sortedS[];

.visible .entry _Z13mergesort_gpuPiS_ii(
	.param .u64 .ptr .align 1 _Z13mergesort_gpuPiS_ii_param_0,
	.param .u64 .ptr .align 1 _Z13mergesort_gpuPiS_ii_param_1,
	.param .u32 _Z13mergesort_gpuPiS_ii_param_2,
	.param .u32 _Z13mergesort_gpuPiS_ii_param_3
)
{
	.reg .pred 	%p<12>;
	.reg .b32 	%r<57>;
	.reg .b64 	%rd<9>;

	ld.param.u64 	%rd1, [_Z13mergesort_gpuPiS_ii_param_0];
	ld.param.u64 	%rd2, [_Z13mergesort_gpuPiS_ii_param_1];
	ld.param.u32 	%r23, [_Z13mergesort_gpuPiS_ii_param_2];
	ld.param.u32 	%r22, [_Z13mergesort_gpuPiS_ii_param_3];
	mov.u32 	%r1, %tid.x;
	mov.u32 	%r24, %ctaid.x;
	mov.u32 	%r2, %ntid.x;
	mad.lo.s32 	%r3, %r24, %r2, %r1;
	setp.gt.s32 	%p1, %r3, %r23;
	@%p1 bra 	$L__BB0_13;
	cvta.to.global.u64 	%rd3, %rd1;
	mul.wide.s32 	%rd4, %r3, 4;
	add.s64 	%rd5, %rd3, %rd4;
	ld.global.u32 	%r25, [%rd5];
	shl.b32 	%r26, %r1, 2;
	mov.u32 	%r27, listS;
	add.s32 	%r28, %r27, %r26;
	st.shared.u32 	[%r28], %r25;
	bar.sync 	0;
	mul.lo.s32 	%r54, %r22, %r1;
	setp.ge.u32 	%p2, %r54, %r2;
	@%p2 bra 	$L__BB0_13;
	shr.u32 	%r29, %r22, 31;
	add.s32 	%r30, %r22, %r29;
	shr.s32 	%r31, %r30, 1;
	add.s32 	%r32, %r54, %r31;
	min.u32 	%r5, %r32, %r2;
	add.s32 	%r33, %r54, %r22;
	min.u32 	%r6, %r33, %r2;
	setp.le.u32 	%p3, %r32, %r54;
	setp.ge.u32 	%p4, %r32, %r6;
	and.pred  	%p5, %p3, %p4;
	@%p5 bra 	$L__BB0_12;
	mov.u32 	%r55, %r5;
	mov.u32 	%r53, %r54;
$L__BB0_4:
	setp.ne.s32 	%p6, %r55, %r6;
	@%p6 bra 	$L__BB0_6;
	add.s32 	%r10, %r54, 1;
	shl.b32 	%r41, %r54, 2;
	add.s32 	%r56, %r27, %r41;
	mov.u32 	%r54, %r10;
	mov.u32 	%r55, %r6;
	bra.uni 	$L__BB0_11;
$L__BB0_6:
	setp.ne.s32 	%p7, %r54, %r5;
	@%p7 bra 	$L__BB0_8;
	add.s32 	%r12, %r55, 1;
	shl.b32 	%r39, %r55, 2;
	add.s32 	%r56, %r27, %r39;
	mov.u32 	%r54, %r5;
	mov.u32 	%r55, %r12;
	bra.uni 	$L__BB0_11;
$L__BB0_8:
	shl.b32 	%r34, %r54, 2;
	add.s32 	%r56, %r27, %r34;
	ld.shared.u32 	%r36, [%r56];
	shl.b32 	%r37, %r55, 2;
	add.s32 	%r15, %r27, %r37;
	ld.shared.u32 	%r38, [%r15];
	setp.ge.s32 	%p8, %r36, %r38;
	@%p8 bra 	$L__BB0_10;
	add.s32 	%r54, %r54, 1;
	bra.uni 	$L__BB0_11;
$L__BB0_10:
	add.s32 	%r55, %r55, 1;
	mov.u32 	%r56, %r15;
$L__BB0_11:
	ld.shared.u32 	%r43, [%r56];
	shl.b32 	%r44, %r53, 2;
	mov.u32 	%r45, sortedS;
	add.s32 	%r46, %r45, %r44;
	st.shared.u32 	[%r46], %r43;
	add.s32 	%r53, %r53, 1;
	setp.lt.s32 	%p9, %r54, %r5;
	setp.lt.s32 	%p10, %r55, %r6;
	or.pred  	%p11, %p9, %p10;
	@%p11 bra 	$L__BB0_4;
$L__BB0_12:
	bar.sync 	0;
	mov.u32 	%r48, sortedS;
	add.s32 	%r49, %r48, %r26;
	ld.shared.u32 	%r50, [%r49];
	cvta.to.global.u64 	%rd6, %rd2;
	add.s64 	%rd8, %rd6, %rd4;
	st.global.u32 	[%rd8], %r50;
$L__BB0_13:
	ret;

}


// ===== COMPILED SASS (sm_100) =====

	.target	sm_100

	.elftype	@"ET_EXEC"


//--------------------- .note.nv.tkinfo           --------------------------
	.section	.note.nv.tkinfo,"",@"SHT_NOTE"
	.sectionflags	@"SHF_NOTE_NV_TKINFO"
	.tkinfo
        /*0018*/ 	.word	0x00000002
        /*0030*/ 	.string	""
        /*0030*/ 	.string	"ptxas"
        /*0030*/ 	.string	"Cuda compilation tools, release 13.0, V13.0.88"
        /*0030*/ 	.string	"Build cuda_13.0.r13.0/compiler.36424714_0"
        /*0030*/ 	.string	"-arch sm_100 -m 64 "



//--------------------- .note.nv.cuinfo           --------------------------
	.section	.note.nv.cuinfo,"",@"SHT_NOTE"
	.sectionflags	@"SHF_NOTE_NV_CUINFO"
        /*0018*/ 	.short	0x0002
        /*001a*/ 	.short	0x0064
        /*001c*/ 	.short	0x0082
	.zero		2


//--------------------- .nv.info                  --------------------------
	.section	.nv.info,"",@"SHT_CUDA_INFO"
	.align	4


	//----- nvinfo : EIATTR_REGCOUNT
	.align		4
        /*0000*/ 	.byte	0x04, 0x2f
        /*0002*/ 	.short	(.L_1 - .L_0)
	.align		4
.L_0:
        /*0004*/ 	.word	index@(_Z13mergesort_gpuPiS_ii)
        /*0008*/ 	.word	0x0000000e


	//----- nvinfo : EIATTR_FRAME_SIZE
	.align		4
.L_1:
        /*000c*/ 	.byte	0x04, 0x11
        /*000e*/ 	.short	(.L_3 - .L_2)
	.align		4
.L_2:
        /*0010*/ 	.word	index@(_Z13mergesort_gpuPiS_ii)
        /*0014*/ 	.word	0x00000000


	//----- nvinfo : EIATTR_MIN_STACK_SIZE
	.align		4
.L_3:
        /*0018*/ 	.byte	0x04, 0x12
        /*001a*/ 	.short	(.L_5 - .L_4)
	.align		4
.L_4:
        /*001c*/ 	.word	index@(_Z13mergesort_gpuPiS_ii)
        /*0020*/ 	.word	0x00000000
.L_5:


//--------------------- .nv.compat                --------------------------
	.section	.nv.compat,"",@"SHT_CUDA_COMPAT_INFO"
	.align	4
        /*0000*/ 	.byte	0x02, 0x09, 0x00, 0x00, 0x02, 0x02, 0x01, 0x00, 0x02, 0x05, 0x05, 0x00, 0x03, 0x07, 0x01, 0x01
        /*0010*/ 	.byte	0x02, 0x03, 0x00, 0x00, 0x02, 0x06, 0x01, 0x00, 0x04, 0x0b, 0x08, 0x00, 0x09, 0x00, 0x00, 0x00
        /*0020*/ 	.byte	0x00, 0x00, 0x00, 0x00


//--------------------- .nv.info._Z13mergesort_gpuPiS_ii --------------------------
	.section	.nv.info._Z13mergesort_gpuPiS_ii,"",@"SHT_CUDA_INFO"
	.sectionflags	@""
	.align	4


	//----- nvinfo : EIATTR_CUDA_API_VERSION
	.align		4
        /*0000*/ 	.byte	0x04, 0x37
        /*0002*/ 	.short	(.L_7 - .L_6)
.L_6:
        /*0004*/ 	.word	0x00000082


	//----- nvinfo : EIATTR_KPARAM_INFO
	.align		4
.L_7:
        /*0008*/ 	.byte	0x04, 0x17
        /*000a*/ 	.short	(.L_9 - .L_8)
.L_8:
        /*000c*/ 	.word	0x00000000
        /*0010*/ 	.short	0x0003
        /*0012*/ 	.short	0x0014
        /*0014*/ 	.byte	0x00, 0xf0, 0x11, 0x00


	//----- nvinfo : EIATTR_KPARAM_INFO
	.align		4
.L_9:
        /*0018*/ 	.byte	0x04, 0x17
        /*001a*/ 	.short	(.L_11 - .L_10)
.L_10:
        /*001c*/ 	.word	0x00000000
        /*0020*/ 	.short	0x0002
        /*0022*/ 	.short	0x0010
        /*0024*/ 	.byte	0x00, 0xf0, 0x11, 0x00


	//----- nvinfo : EIATTR_KPARAM_INFO
	.align		4
.L_11:
        /*0028*/ 	.byte	0x04, 0x17
        /*002a*/ 	.short	(.L_13 - .L_12)
.L_12:
        /*002c*/ 	.word	0x00000000
        /*0030*/ 	.short	0x0001
        /*0032*/ 	.short	0x0008
        /*0034*/ 	.byte	0x00, 0xf5, 0x21, 0x00


	//----- nvinfo : EIATTR_KPARAM_INFO
	.align		4
.L_13:
        /*0038*/ 	.byte	0x04, 0x17
        /*003a*/ 	.short	(.L_15 - .L_14)
.L_14:
        /*003c*/ 	.word	0x00000000
        /*0040*/ 	.short	0x0000
        /*0042*/ 	.short	0x0000
        /*0044*/ 	.byte	0x00, 0xf5, 0x21, 0x00


	//----- nvinfo : EIATTR_SPARSE_MMA_MASK
	.align		4
.L_15:
        /*0048*/ 	.byte	0x03, 0x50
        /*004a*/ 	.short	0x0000


	//----- nvinfo : EIATTR_MAXREG_COUNT
	.align		4
        /*004c*/ 	.byte	0x03, 0x1b
        /*004e*/ 	.short	0x00ff


	//----- nvinfo : EIATTR_NUM_BARRIERS
	.align		4
        /*0050*/ 	.byte	0x02, 0x4c
        /*0052*/ 	.byte	0x01
	.zero		1


	//----- nvinfo : EIATTR_MERCURY_ISA_VERSION
	.align		4
        /*0054*/ 	.byte	0x03, 0x5f
        /*0056*/ 	.short	0x0101


	//----- nvinfo : EIATTR_VRC_CTA_INIT_COUNT
	.align		4
        /*0058*/ 	.byte	0x02, 0x4a
	.zero		1
	.zero		1


	//----- nvinfo : EIATTR_EXIT_INSTR_OFFSETS
	.align		4
        /*005c*/ 	.byte	0x04, 0x1c
        /*005e*/ 	.short	(.L_17 - .L_16)


	//   ....[0]....
.L_16:
        /*0060*/ 	.word	0x00000070


	//   ....[1]....
        /*0064*/ 	.word	0x00000150


	//   ....[2]....
        /*0068*/ 	.word	0x00000470


	//----- nvinfo : EIATTR_CRS_STACK_SIZE
	.align		4
.L_17:
        /*006c*/ 	.byte	0x04, 0x1e
        /*006e*/ 	.short	(.L_19 - .L_18)
.L_18:
        /*0070*/ 	.word	0x00000000


	//----- nvinfo : EIATTR_CBANK_PARAM_SIZE
	.align		4
.L_19:
        /*0074*/ 	.byte	0x03, 0x19
        /*0076*/ 	.short	0x0018


	//----- nvinfo : EIATTR_PARAM_CBANK
	.align		4
        /*0078*/ 	.byte	0x04, 0x0a
        /*007a*/ 	.short	(.L_21 - .L_20)
	.align		4
.L_20:
        /*007c*/ 	.word	index@(.nv.constant0._Z13mergesort_gpuPiS_ii)
        /*0080*/ 	.short	0x0380
        /*0082*/ 	.short	0x0018


	//----- nvinfo : EIATTR_SW_WAR
	.align		4
.L_21:
        /*0084*/ 	.byte	0x04, 0x36
        /*0086*/ 	.short	(.L_23 - .L_22)
.L_22:
        /*0088*/ 	.word	0x00000008
.L_23:


//--------------------- .nv.callgraph             --------------------------
	.section	.nv.callgraph,"",@"SHT_CUDA_CALLGRAPH"
	.align	4
	.sectionentsize	8
	.align		4
        /*0000*/ 	.word	0x00000000
	.align		4
        /*0004*/ 	.word	0xffffffff
	.align		4
        /*0008*/ 	.word	0x00000000
	.align		4
        /*000c*/ 	.word	0xfffffffe
	.align		4
        /*0010*/ 	.word	0x00000000
	.align		4
        /*0014*/ 	.word	0xfffffffd
	.align		4
        /*0018*/ 	.word	0x00000000
	.align		4
        /*001c*/ 	.word	0xfffffffc


//--------------------- .text._Z13mergesort_gpuPiS_ii --------------------------
	.section	.text._Z13mergesort_gpuPiS_ii,"ax",@progbits
	.align	128
        .global         _Z13mergesort_gpuPiS_ii
        .type           _Z13mergesort_gpuPiS_ii,@function
        .size           _Z13mergesort_gpuPiS_ii,(.L_x_6 - _Z13mergesort_gpuPiS_ii)
        .other          _Z13mergesort_gpuPiS_ii,@"STO_CUDA_ENTRY STV_DEFAULT"
_Z13mergesort_gpuPiS_ii:
.text._Z13mergesort_gpuPiS_ii:
[----:B------:R-:W-:Y:S01]  /*0000*/  LDC R1, c[0x0][0x37c] ;  /* 0x0000df00ff017b82 */ /* 0x000fe20000000800 */
[----:B------:R-:W0:Y:S07]  /*0010*/  S2R R8, SR_TID.X ;  /* 0x0000000000087919 */ /* 0x000e2e0000002100 */
[----:B------:R-:W0:Y:S01]  /*0020*/  S2UR UR4, SR_CTAID.X ;  /* 0x00000000000479c3 */ /* 0x000e220000002500 */
[----:B------:R-:W1:Y:S07]  /*0030*/  LDCU UR5, c[0x0][0x390] ;  /* 0x00007200ff0577ac */ /* 0x000e6e0008000800 */
[----:B------:R-:W0:Y:S02]  /*0040*/  LDC R7, c[0x0][0x360] ;  /* 0x0000d800ff077b82 */ /* 0x000e240000000800 */
[----:B0-----:R-:W-:-:S05]  /*0050*/  IMAD R0, R7, UR4, R8 ;  /* 0x0000000407007c24 */ /* 0x001fca000f8e0208 */
[----:B-1----:R-:W-:-:S13]  /*0060*/  ISETP.GT.AND P0, PT, R0, UR5, PT ;  /* 0x0000000500007c0c */ /* 0x002fda000bf04270 */
[----:B------:R-:W-:Y:S05]  /*0070*/  @P0 EXIT ;  /* 0x000000000000094d */ /* 0x000fea0003800000 */
[----:B------:R-:W0:Y:S01]  /*0080*/  LDC.64 R2, c[0x0][0x380] ;  /* 0x0000e000ff027b82 */ /* 0x000e220000000a00 */
[----:B------:R-:W1:Y:S07]  /*0090*/  LDCU.64 UR8, c[0x0][0x358] ;  /* 0x00006b00ff0877ac */ /* 0x000e6e0008000a00 */
[----:B------:R-:W2:Y:S01]  /*00a0*/  LDC R9, c[0x0][0x394] ;  /* 0x0000e500ff097b82 */ /* 0x000ea20000000800 */
[----:B0-----:R-:W-:-:S06]  /*00b0*/  IMAD.WIDE R2, R0, 0x4, R2 ;  /* 0x0000000400027825 */ /* 0x001fcc00078e0202 */
[----:B-1----:R-:W3:Y:S01]  /*00c0*/  LDG.E R2, desc[UR8][R2.64] ;  /* 0x0000000802027981 */ /* 0x002ee2000c1e1900 */
[----:B------:R-:W0:Y:S01]  /*00d0*/  S2UR UR5, SR_CgaCtaId ;  /* 0x00000000000579c3 */ /* 0x000e220000008800 */
[----:B------:R-:W-:Y:S01]  /*00e0*/  UMOV UR4, 0x400 ;  /* 0x0000040000047882 */ /* 0x000fe20000000000 */
[----:B--2---:R-:W-:-:S05]  /*00f0*/  IMAD R4, R8, R9, RZ ;  /* 0x0000000908047224 */ /* 0x004fca00078e02ff */
[----:B------:R-:W-:Y:S01]  /*0100*/  ISETP.GE.U32.AND P0, PT, R4, R7, PT ;  /* 0x000000070400720c */ /* 0x000fe20003f06070 */
[----:B0-----:R-:W-:-:S06]  /*0110*/  ULEA UR4, UR5, UR4, 0x18 ;  /* 0x0000000405047291 */ /* 0x001fcc000f8ec0ff */
[----:B------:R-:W-:-:S05]  /*0120*/  LEA R5, R8, UR4, 0x2 ;  /* 0x0000000408057c11 */ /* 0x000fca000f8e10ff */
[----:B---3--:R0:W-:Y:S01]  /*0130*/  STS [R5], R2 ;  /* 0x0000000205007388 */ /* 0x0081e20000000800 */
[----:B------:R-:W-:Y:S06]  /*0140*/  BAR.SYNC.DEFER_BLOCKING 0x0 ;  /* 0x0000000000007b1d */ /* 0x000fec0000010000 */
[----:B------:R-:W-:Y:S05]  /*0150*/  @P0 EXIT ;  /* 0x000000000000094d */ /* 0x000fea0003800000 */
[-C--:B------:R-:W-:Y:S01]  /*0160*/  LEA.HI R3, R9, R9.reuse, RZ, 0x1 ;  /* 0x0000000909037211 */ /* 0x080fe200078f08ff */
[----:B------:R-:W-:Y:S01]  /*0170*/  BSSY.RECONVERGENT B0, `(.L_x_0) ;  /* 0x0000026000007945 */ /* 0x000fe20003800200 */
[----:B------:R-:W-:Y:S02]  /*0180*/  VIADDMNMX.U32 R11, R4, R9, R7, PT ;  /* 0x00000009040b7246 */ /* 0x000fe40003800007 */
[----:B------:R-:W-:-:S04]  /*0190*/  LEA.HI.SX32 R3, R3, R4, 0x1f ;  /* 0x0000000403037211 */ /* 0x000fc800078ffaff */
[C---:B------:R-:W-:Y:S02]  /*01a0*/  ISETP.GE.U32.AND P0, PT, R3.reuse, R11, PT ;  /* 0x0000000b0300720c */ /* 0x040fe40003f06070 */
[C---:B------:R-:W-:Y:S02]  /*01b0*/  ISETP.LE.U32.AND P1, PT, R3.reuse, R4, PT ;  /* 0x000000040300720c */ /* 0x040fe40003f23070 */
[----:B------:R-:W-:-:S11]  /*01c0*/  VIMNMX.U32 R9, PT, PT, R3, R7, PT ;  /* 0x0000000703097248 */ /* 0x000fd60003fe0000 */
[----:B------:R-:W-:Y:S05]  /*01d0*/  @P0 BRA P1, `(.L_x_1) ;  /* 0x00000000007c0947 */ /* 0x000fea0000800000 */
[----:B0-----:R-:W-:Y:S02]  /*01e0*/  IMAD.MOV.U32 R2, RZ, RZ, R9 ;  /* 0x000000ffff027224 */ /* 0x001fe400078e0009 */
[----:B------:R-:W-:-:S07]  /*01f0*/  IMAD.MOV.U32 R3, RZ, RZ, R4 ;  /* 0x000000ffff037224 */ /* 0x000fce00078e0004 */
.L_x_4:
[----:B------:R-:W-:Y:S01]  /*0200*/  ISETP.NE.AND P0, PT, R2, R11, PT ;  /* 0x0000000b0200720c */ /* 0x000fe20003f05270 */
[----:B------:R-:W-:-:S12]  /*0210*/  BSSY.RECONVERGENT B1, `(.L_x_2) ;  /* 0x0000014000017945 */ /* 0x000fd80003800200 */
[C---:B-1----:R-:W-:Y:S01]  /*0220*/  @!P0 VIADD R6, R4.reuse, 0x1 ;  /* 0x0000000104068836 */ /* 0x042fe20000000000 */
[----:B------:R-:W-:Y:S01]  /*0230*/  @!P0 LEA R5, R4, UR4, 0x2 ;  /* 0x0000000404058c11 */ /* 0x000fe2000f8e10ff */
[----:B------:R-:W-:Y:S02]  /*0240*/  @!P0 IMAD.MOV.U32 R2, RZ, RZ, R11 ;  /* 0x000000ffff028224 */ /* 0x000fe400078e000b */
[----:B------:R-:W-:Y:S01]  /*0250*/  @!P0 IMAD.MOV.U32 R4, RZ, RZ, R6 ;  /* 0x000000ffff048224 */ /* 0x000fe200078e0006 */
[----:B------:R-:W-:Y:S06]  /*0260*/  @!P0 BRA `(.L_x_3) ;  /* 0x0000000000388947 */ /* 0x000fec0003800000 */
[----:B------:R-:W-:-:S13]  /*0270*/  ISETP.NE.AND P0, PT, R4, R9, PT ;  /* 0x000000090400720c */ /* 0x000fda0003f05270 */
[C---:B------:R-:W-:Y:S01]  /*0280*/  @!P0 VIADD R6, R2.reuse, 0x1 ;  /* 0x0000000102068836 */ /* 0x040fe20000000000 */
[----:B------:R-:W-:Y:S01]  /*0290*/  @!P0 LEA R5, R2, UR4, 0x2 ;  /* 0x0000000402058c11 */ /* 0x000fe2000f8e10ff */
[----:B------:R-:W-:Y:S02]  /*02a0*/  @!P0 IMAD.MOV.U32 R4, RZ, RZ, R9 ;  /* 0x000000ffff048224 */ /* 0x000fe400078e0009 */
[----:B------:R-:W-:Y:S01]  /*02b0*/  @!P0 IMAD.MOV.U32 R2, RZ, RZ, R6 ;  /* 0x000000ffff028224 */ /* 0x000fe200078e0006 */
[----:B------:R-:W-:Y:S06]  /*02c0*/  @!P0 BRA `(.L_x_3) ;  /* 0x0000000000208947 */ /* 0x000fec0003800000 */
[----:B------:R-:W-:Y:S02]  /*02d0*/  LEA R5, R4, UR4, 0x2 ;  /* 0x0000000404057c11 */ /* 0x000fe4000f8e10ff */
[----:B------:R-:W-:-:S03]  /*02e0*/  LEA R10, R2, UR4, 0x2 ;  /* 0x00000004020a7c11 */ /* 0x000fc6000f8e10ff */
[----:B------:R-:W-:Y:S04]  /*02f0*/  LDS R6, [R5] ;  /* 0x0000000005067984 */ /* 0x000fe80000000800 */
[----:B------:R-:W0:Y:S02]  /*0300*/  LDS R7, [R10] ;  /* 0x000000000a077984 */ /* 0x000e240000000800 */
[----:B0-----:R-:W-:-:S13]  /*0310*/  ISETP.GE.AND P0, PT, R6, R7, PT ;  /* 0x000000070600720c */ /* 0x001fda0003f06270 */
[----:B------:R-:W-:Y:S02]  /*0320*/  @P0 IMAD.MOV.U32 R5, RZ, RZ, R10 ;  /* 0x000000ffff050224 */ /* 0x000fe400078e000a */
[----:B------:R-:W-:Y:S02]  /*0330*/  @!P0 VIADD R4, R4, 0x1 ;  /* 0x0000000104048836 */ /* 0x000fe40000000000 */
[----:B------:R-:W-:-:S07]  /*0340*/  @P0 VIADD R2, R2, 0x1 ;  /* 0x0000000102020836 */ /* 0x000fce0000000000 */
.L_x_3:
[----:B------:R-:W-:Y:S05]  /*0350*/  BSYNC.RECONVERGENT B1 ;  /* 0x0000000000017941 */ /* 0x000fea0003800200 */
.L_x_2:
[----:B------:R-:W0:Y:S01]  /*0360*/  LDS R5, [R5] ;  /* 0x0000000005057984 */ /* 0x000e220000000800 */
[C---:B------:R-:W-:Y:S01]  /*0370*/  LEA R6, R3.reuse, UR4, 0x2 ;  /* 0x0000000403067c11 */ /* 0x040fe2000f8e10ff */
[----:B------:R-:W-:Y:S01]  /*0380*/  VIADD R3, R3, 0x1 ;  /* 0x0000000103037836 */ /* 0x000fe20000000000 */
[----:B------:R-:W-:-:S04]  /*0390*/  ISETP.GE.AND P0, PT, R2, R11, PT ;  /* 0x0000000b0200720c */ /* 0x000fc80003f06270 */
[----:B------:R-:W-:Y:S01]  /*03a0*/  ISETP.LT.OR P0, PT, R4, R9, !P0 ;  /* 0x000000090400720c */ /* 0x000fe20004701670 */
[----:B0-----:R1:W-:-:S12]  /*03b0*/  STS [R6], R5 ;  /* 0x0000000506007388 */ /* 0x0013d80000000800 */
[----:B------:R-:W-:Y:S05]  /*03c0*/  @P0 BRA `(.L_x_4) ;  /* 0xfffffffc008c0947 */ /* 0x000fea000383ffff */
.L_x_1:
[----:B------:R-:W-:Y:S05]  /*03d0*/  BSYNC.RECONVERGENT B0 ;  /* 0x0000000000007941 */ /* 0x000fea0003800200 */
.L_x_0:
[----:B------:R-:W2:Y:S08]  /*03e0*/  S2UR UR6, SR_CgaCtaId ;  /* 0x00000000000679c3 */ /* 0x000eb00000008800 */
[----:B------:R-:W-:Y:S06]  /*03f0*/  BAR.SYNC.DEFER_BLOCKING 0x0 ;  /* 0x0000000000007b1d */ /* 0x000fec0000010000 */
[----:B------:R-:W-:-:S02]  /*0400*/  UMOV UR5, 0x400 ;  /* 0x0000040000057882 */ /* 0x000fc40000000000 */
[----:B0-----:R-:W0:Y:S01]  /*0410*/  LDC.64 R2, c[0x0][0x388] ;  /* 0x0000e200ff027b82 */ /* 0x001e220000000a00 */
[----:B--2---:R-:W-:-:S06]  /*0420*/  ULEA UR5, UR6, UR5, 0x18 ;  /* 0x0000000506057291 */ /* 0x004fcc000f8ec0ff */
[----:B-1----:R-:W-:Y:S01]  /*0430*/  LEA R5, R8, UR5, 0x2 ;  /* 0x0000000508057c11 */ /* 0x002fe2000f8e10ff */
[----:B0-----:R-:W-:-:S05]  /*0440*/  IMAD.WIDE R2, R0, 0x4, R2 ;  /* 0x0000000400027825 */ /* 0x001fca00078e0202 */
[----:B------:R-:W0:Y:S04]  /*0450*/  LDS R5, [R5] ;  /* 0x0000000005057984 */ /* 0x000e280000000800 */
[----:B0-----:R-:W-:Y:S01]  /*0460*/  STG.E desc[UR8][R2.64], R5 ;  /* 0x0000000502007986 */ /* 0x001fe2000c101908 */
[----:B------:R-:W-:Y:S05]  /*0470*/  EXIT ;  /* 0x000000000000794d */ /* 0x000fea0003800000 */
.L_x_5:
[----:B------:R-:W-:-:S00]  /*0480*/  BRA `(.L_x_5) ;  /* 0xfffffffc00fc7947 */ /* 0x000fc0000383ffff */
[----:B------:R-:W-:-:S00]  /*0490*/  NOP ;  /* 0x0000000000007918 */ /* 0x000fc00000000000 */
        /* <DEDUP_REMOVED lines=14> */
.L_x_6:


//--------------------- .nv.shared._Z13mergesort_gpuPiS_ii --------------------------
	.section	.nv.shared._Z13mergesort_gpuPiS_ii,"aw",@nobits
	.sectionflags	@""
	.align	16
	.zero		1024


//--------------------- .nv.shared.reserved.0     --------------------------
	.section	.nv.shared.reserved.0,"aw",@nobits
	.weak		__nv_reservedSMEM_offset_0_alias
	.size		__nv_reservedSMEM_offset_0_alias, 0, 64
	.other		__nv_reservedSMEM_offset_0_alias,@"STO_CUDA_RESERVED_SHARED STV_DEFAULT"
__nv_reservedSMEM_offset_0_alias:
	.zero		0
	.zero		64


//--------------------- .nv.constant0._Z13mergesort_gpuPiS_ii --------------------------
	.section	.nv.constant0._Z13mergesort_gpuPiS_ii,"a",@progbits
	.sectionflags	@""
	.align	4
.nv.constant0._Z13mergesort_gpuPiS_ii:
	.zero		920


//--------------------- SYMBOLS --------------------------

	.type		.nv.reservedSmem.offset0,@object
	.size		.nv.reservedSmem.offset0,0x4
	.type		.nv.reservedSmem.cap,@object
	.size		.nv.reservedSmem.cap,0x4
